	.headerflags	@"EF_CUDA_TEXMODE_UNIFIED EF_CUDA_64BIT_ADDRESS EF_CUDA_ACCELERATORS EF_CUDA_SM90 EF_CUDA_VIRTUAL_SM(EF_CUDA_SM90)"
	.elftype	@"ET_EXEC"


//--------------------- .nv.info                  --------------------------
	.section	.nv.info,"",@"SHT_CUDA_INFO"
	.align	4


	//----- nvinfo : EIATTR_REGCOUNT
	.align		4
        /*0000*/ 	.byte	0x04, 0x2f
        /*0002*/ 	.short	(.L_3 - .L_2)
	.align		4
.L_2:
        /*0004*/ 	.word	index@(triton_poi_fused__native_batch_norm_legit_no_training_cat_relu_22)
        /*0008*/ 	.word	0x00000013


	//----- nvinfo : EIATTR_MIN_STACK_SIZE
	.align		4
.L_3:
        /*000c*/ 	.byte	0x04, 0x12
        /*000e*/ 	.short	(.L_5 - .L_4)
	.align		4
.L_4:
        /*0010*/ 	.word	index@(triton_poi_fused__native_batch_norm_legit_no_training_cat_relu_22)
        /*0014*/ 	.word	0x00000000


	//----- nvinfo : EIATTR_FRAME_SIZE
	.align		4
.L_5:
        /*0018*/ 	.byte	0x04, 0x11
        /*001a*/ 	.short	(.L_7 - .L_6)
	.align		4
.L_6:
        /*001c*/ 	.word	index@(triton_poi_fused__native_batch_norm_legit_no_training_cat_relu_22)
        /*0020*/ 	.word	0x00000000


	//----- nvinfo : EIATTR_MIN_STACK_SIZE
	.align		4
.L_7:
        /*0024*/ 	.byte	0x04, 0x12
        /*0026*/ 	.short	(.L_9 - .L_8)
	.align		4
.L_8:
        /*0028*/ 	.word	index@(triton_poi_fused__native_batch_norm_legit_no_training_cat_relu_22)
        /*002c*/ 	.word	0x00000000
.L_9:


//--------------------- .nv.info.triton_poi_fused__native_batch_norm_legit_no_training_cat_relu_22 --------------------------
	.section	.nv.info.triton_poi_fused__native_batch_norm_legit_no_training_cat_relu_22,"",@"SHT_CUDA_INFO"
	.sectionflags	@""
	.align	4


	//----- nvinfo : EIATTR_CUDA_API_VERSION
	.align		4
        /*0000*/ 	.byte	0x04, 0x37
        /*0002*/ 	.short	(.L_11 - .L_10)
.L_10:
        /*0004*/ 	.word	0x0000007c


	//----- nvinfo : EIATTR_KPARAM_INFO
	.align		4
.L_11:
        /*0008*/ 	.byte	0x04, 0x17
        /*000a*/ 	.short	(.L_13 - .L_12)
.L_12:
        /*000c*/ 	.word	0x00000000
        /*0010*/ 	.short	0x0007
        /*0012*/ 	.short	0x0038
        /*0014*/ 	.byte	0x00, 0xf0, 0x11, 0x00


	//----- nvinfo : EIATTR_KPARAM_INFO
	.align		4
.L_13:
        /*0018*/ 	.byte	0x04, 0x17
        /*001a*/ 	.short	(.L_15 - .L_14)
.L_14:
        /*001c*/ 	.word	0x00000000
        /*0020*/ 	.short	0x0006
        /*0022*/ 	.short	0x0030
        /*0024*/ 	.byte	0x00, 0xf4, 0x21, 0x00


	//----- nvinfo : EIATTR_KPARAM_INFO
	.align		4
.L_15:
        /*0028*/ 	.byte	0x04, 0x17
        /*002a*/ 	.short	(.L_17 - .L_16)
.L_16:
        /*002c*/ 	.word	0x00000000
        /*0030*/ 	.short	0x0005
        /*0032*/ 	.short	0x0028
        /*0034*/ 	.byte	0x00, 0xf4, 0x21, 0x00


	//----- nvinfo : EIATTR_KPARAM_INFO
	.align		4
.L_17:
        /*0038*/ 	.byte	0x04, 0x17
        /*003a*/ 	.short	(.L_19 - .L_18)
.L_18:
        /*003c*/ 	.word	0x00000000
        /*0040*/ 	.short	0x0004
        /*0042*/ 	.short	0x0020
        /*0044*/ 	.byte	0x00, 0xf4, 0x21, 0x00


	//----- nvinfo : EIATTR_KPARAM_INFO
	.align		4
.L_19:
        /*0048*/ 	.byte	0x04, 0x17
        /*004a*/ 	.short	(.L_21 - .L_20)
.L_20:
        /*004c*/ 	.word	0x00000000
        /*0050*/ 	.short	0x0003
        /*0052*/ 	.short	0x0018
        /*0054*/ 	.byte	0x00, 0xf4, 0x21, 0x00


	//----- nvinfo : EIATTR_KPARAM_INFO
	.align		4
.L_21:
        /*0058*/ 	.byte	0x04, 0x17
        /*005a*/ 	.short	(.L_23 - .L_22)
.L_22:
        /*005c*/ 	.word	0x00000000
        /*0060*/ 	.short	0x0002
        /*0062*/ 	.short	0x0010
        /*0064*/ 	.byte	0x00, 0xf4, 0x21, 0x00


	//----- nvinfo : EIATTR_KPARAM_INFO
	.align		4
.L_23:
        /*0068*/ 	.byte	0x04, 0x17
        /*006a*/ 	.short	(.L_25 - .L_24)
.L_24:
        /*006c*/ 	.word	0x00000000
        /*0070*/ 	.short	0x0001
        /*0072*/ 	.short	0x0008
        /*0074*/ 	.byte	0x00, 0xf4, 0x21, 0x00


	//----- nvinfo : EIATTR_KPARAM_INFO
	.align		4
.L_25:
        /*0078*/ 	.byte	0x04, 0x17
        /*007a*/ 	.short	(.L_27 - .L_26)
.L_26:
        /*007c*/ 	.word	0x00000000
        /*0080*/ 	.short	0x0000
        /*0082*/ 	.short	0x0000
        /*0084*/ 	.byte	0x00, 0xf4, 0x21, 0x00


	//----- nvinfo : EIATTR_SPARSE_MMA_MASK
	.align		4
.L_27:
        /*0088*/ 	.byte	0x03, 0x50
        /*008a*/ 	.short	0x0000


	//----- nvinfo : EIATTR_MAXREG_COUNT
	.align		4
        /*008c*/ 	.byte	0x03, 0x1b
        /*008e*/ 	.short	0x00ff


	//----- nvinfo : EIATTR_EXIT_INSTR_OFFSETS
	.align		4
        /*0090*/ 	.byte	0x04, 0x1c
        /*0092*/ 	.short	(.L_29 - .L_28)


	//   ....[0]....
.L_28:
        /*0094*/ 	.word	0x000003f0


	//----- nvinfo : EIATTR_REQNTID
	.align		4
.L_29:
        /*0098*/ 	.byte	0x04, 0x10
        /*009a*/ 	.short	(.L_31 - .L_30)
.L_30:
        /*009c*/ 	.word	0x00000080
        /*00a0*/ 	.word	0x00000001
        /*00a4*/ 	.word	0x00000001


	//----- nvinfo : EIATTR_CBANK_PARAM_SIZE
	.align		4
.L_31:
        /*00a8*/ 	.byte	0x03, 0x19
        /*00aa*/ 	.short	0x003c


	//----- nvinfo : EIATTR_PARAM_CBANK
	.align		4
        /*00ac*/ 	.byte	0x04, 0x0a
        /*00ae*/ 	.short	(.L_33 - .L_32)
	.align		4
.L_32:
        /*00b0*/ 	.word	index@(.nv.constant0.triton_poi_fused__native_batch_norm_legit_no_training_cat_relu_22)
        /*00b4*/ 	.short	0x0210
        /*00b6*/ 	.short	0x003c


	//----- nvinfo : EIATTR_SW_WAR
	.align		4
.L_33:
        /*00b8*/ 	.byte	0x04, 0x36
        /*00ba*/ 	.short	(.L_35 - .L_34)
.L_34:
        /*00bc*/ 	.word	0x00000008
.L_35:


//--------------------- .nv.callgraph             --------------------------
	.section	.nv.callgraph,"",@"SHT_CUDA_CALLGRAPH"
	.align	4
	.sectionentsize	8
	.align		4
        /*0000*/ 	.word	0x00000000
	.align		4
        /*0004*/ 	.word	0xffffffff
	.align		4
        /*0008*/ 	.word	0x00000000
	.align		4
        /*000c*/ 	.word	0xfffffffe
	.align		4
        /*0010*/ 	.word	0x00000000
	.align		4
        /*0014*/ 	.word	0xfffffffd
	.align		4
        /*0018*/ 	.word	0x00000000
	.align		4
        /*001c*/ 	.word	0xfffffffc


//--------------------- .nv.constant4             --------------------------
	.section	.nv.constant4,"a",@progbits
	.align	8
	.align		8
.nv.constant4:
        /*0000*/ 	.dword	_$_str
	.align		8
        /*0008*/ 	.dword	_$_str_$_2


//--------------------- .text.triton_poi_fused__native_batch_norm_legit_no_training_cat_relu_22 --------------------------
	.section	.text.triton_poi_fused__native_batch_norm_legit_no_training_cat_relu_22,"ax",@progbits
	.align	128
        .global         triton_poi_fused__native_batch_norm_legit_no_training_cat_relu_22
        .type           triton_poi_fused__native_batch_norm_legit_no_training_cat_relu_22,@function
        .size           triton_poi_fused__native_batch_norm_legit_no_training_cat_relu_22,(.L_x_1 - triton_poi_fused__native_batch_norm_legit_no_training_cat_relu_22)
        .other          triton_poi_fused__native_batch_norm_legit_no_training_cat_relu_22,@"STO_CUDA_ENTRY STV_DEFAULT"
triton_poi_fused__native_batch_norm_legit_no_training_cat_relu_22:
.text.triton_poi_fused__native_batch_norm_legit_no_training_cat_relu_22:
[----:B------:R-:W-:Y:S01]  /*0000*/  LDC R1, c[0x0][0x28] ;  /* 0x00000a00ff017b82 */ /* 0x000fe20000000800 */
[----:B------:R-:W1:Y:S07]  /*0010*/  S2R R0, SR_TID.X ;  /* 0x0000000000007919 */ /* 0x000e6e0000002100 */
[----:B------:R-:W2:Y:S01]  /*0020*/  LDC.64 R8, c[0x0][0x220] ;  /* 0x00008800ff087b82 */ /* 0x000ea20000000a00 */
[----:B------:R-:W-:Y:S01]  /*0030*/  ULDC.64 UR4, c[0x0][0x208] ;  /* 0x0000820000047ab9 */ /* 0x000fe20000000a00 */
[----:B------:R-:W3:Y:S06]  /*0040*/  S2R R5, SR_CTAID.X ;  /* 0x0000000000057919 */ /* 0x000eec0000002500 */
[----:B------:R-:W4:Y:S08]  /*0050*/  LDC.64 R12, c[0x0][0x230] ;  /* 0x00008c00ff0c7b82 */ /* 0x000f300000000a00 */
[----:B------:R-:W5:Y:S01]  /*0060*/  LDC.64 R10, c[0x0][0x228] ;  /* 0x00008a00ff0a7b82 */ /* 0x000f620000000a00 */
[----:B-1----:R-:W-:Y:S01]  /*0070*/  IMAD.SHL.U32 R0, R0, 0x2, RZ ;  /* 0x0000000200007824 */ /* 0x002fe200078e00ff */
[----:B---3--:R-:W-:-:S04]  /*0080*/  SHF.R.S32.HI R3, RZ, 0x17, R5 ;  /* 0x00000017ff037819 */ /* 0x008fc80000011405 */
[----:B------:R-:W-:Y:S02]  /*0090*/  LOP3.LUT R0, R0, 0xfe, RZ, 0xc0, !PT ;  /* 0x000000fe00007812 */ /* 0x000fe400078ec0ff */
[----:B------:R-:W-:-:S03]  /*00a0*/  SGXT R3, R3, 0x1 ;  /* 0x000000010303781a */ /* 0x000fc60000000200 */
[----:B------:R-:W-:Y:S02]  /*00b0*/  IMAD R0, R5, 0x100, R0 ;  /* 0x0000010005007824 */ /* 0x000fe400078e0200 */
[----:B------:R-:W1:Y:S03]  /*00c0*/  LDC.64 R4, c[0x0][0x218] ;  /* 0x00008600ff047b82 */ /* 0x000e660000000a00 */
[----:B------:R-:W-:-:S04]  /*00d0*/  LEA.HI R3, R3, R0, RZ, 0x8 ;  /* 0x0000000003037211 */ /* 0x000fc800078f40ff */
[----:B------:R-:W-:-:S04]  /*00e0*/  SHF.R.S32.HI R3, RZ, 0x8, R3 ;  /* 0x00000008ff037819 */ /* 0x000fc80000011403 */
[----:B------:R-:W-:-:S04]  /*00f0*/  LEA.HI R2, R3, R3, RZ, 0x6 ;  /* 0x0000000303027211 */ /* 0x000fc800078f30ff */
[----:B------:R-:W-:-:S04]  /*0100*/  LOP3.LUT R2, R2, 0xffffffc0, RZ, 0xc0, !PT ;  /* 0xffffffc002027812 */ /* 0x000fc800078ec0ff */
[----:B------:R-:W-:Y:S02]  /*0110*/  IADD3 R7, R3, -R2, RZ ;  /* 0x8000000203077210 */ /* 0x000fe40007ffe0ff */
[----:B------:R-:W3:Y:S03]  /*0120*/  LDC.64 R2, c[0x0][0x210] ;  /* 0x00008400ff027b82 */ /* 0x000ee60000000a00 */
[----:B--2---:R-:W-:-:S06]  /*0130*/  IMAD.WIDE R8, R7, 0x4, R8 ;  /* 0x0000000407087825 */ /* 0x004fcc00078e0208 */
[----:B------:R-:W2:Y:S01]  /*0140*/  LDG.E.EL R8, desc[UR4][R8.64] ;  /* 0x0000000408087981 */ /* 0x000ea2000c2e1900 */
[----:B-1----:R-:W-:-:S05]  /*0150*/  IMAD.WIDE R4, R7, 0x4, R4 ;  /* 0x0000000407047825 */ /* 0x002fca00078e0204 */
[----:B------:R1:W2:Y:S01]  /*0160*/  LDG.E.EL R6, desc[UR4][R4.64] ;  /* 0x0000000404067981 */ /* 0x0002a2000c2e1900 */
[----:B----4-:R-:W-:-:S04]  /*0170*/  IMAD.WIDE R12, R7, 0x4, R12 ;  /* 0x00000004070c7825 */ /* 0x010fc800078e020c */
[----:B-----5:R-:W-:Y:S02]  /*0180*/  IMAD.WIDE R10, R7, 0x4, R10 ;  /* 0x00000004070a7825 */ /* 0x020fe400078e020a */
[----:B------:R-:W4:Y:S02]  /*0190*/  LDG.E.EL R12, desc[UR4][R12.64] ;  /* 0x000000040c0c7981 */ /* 0x000f24000c2e1900 */
[----:B---3--:R-:W-:Y:S01]  /*01a0*/  IMAD.WIDE R2, R0, 0x4, R2 ;  /* 0x0000000400027825 */ /* 0x008fe200078e0202 */
[----:B-1----:R-:W1:Y:S01]  /*01b0*/  LDC.64 R4, c[0x0][0x240] ;  /* 0x00009000ff047b82 */ /* 0x002e620000000a00 */
[----:B------:R3:W4:Y:S04]  /*01c0*/  LDG.E.EL R7, desc[UR4][R10.64] ;  /* 0x000000040a077981 */ /* 0x000728000c2e1900 */
[----:B------:R-:W5:Y:S01]  /*01d0*/  LDG.E.64 R2, desc[UR4][R2.64] ;  /* 0x0000000402027981 */ /* 0x000f62000c1e1b00 */
[----:B------:R-:W-:Y:S01]  /*01e0*/  IMAD.MOV.U32 R16, RZ, RZ, 0x3e800000 ;  /* 0x3e800000ff107424 */ /* 0x000fe200078e00ff */
[----:B---3--:R-:W-:-:S04]  /*01f0*/  SHF.R.S32.HI R11, RZ, 0x1f, R0 ;  /* 0x0000001fff0b7819 */ /* 0x008fc80000011400 */
[----:B------:R-:W-:-:S04]  /*0200*/  LEA.HI R11, R11, R0, RZ, 0xe ;  /* 0x000000000b0b7211 */ /* 0x000fc800078f70ff */
[C---:B------:R-:W-:Y:S02]  /*0210*/  SHF.L.U32 R10, R11.reuse, 0x2, RZ ;  /* 0x000000020b0a7819 */ /* 0x040fe400000006ff */
[----:B------:R-:W-:Y:S02]  /*0220*/  LOP3.LUT R11, R11, 0xffffc000, RZ, 0xc0, !PT ;  /* 0xffffc0000b0b7812 */ /* 0x000fe400078ec0ff */
[----:B------:R-:W-:-:S04]  /*0230*/  LOP3.LUT R10, R10, 0xffff0000, RZ, 0xc0, !PT ;  /* 0xffff00000a0a7812 */ /* 0x000fc800078ec0ff */
[----:B------:R-:W-:Y:S01]  /*0240*/  IADD3 R11, R10, R0, -R11 ;  /* 0x000000000a0b7210 */ /* 0x000fe20007ffe80b */
[----:B--2---:R-:W-:Y:S02]  /*0250*/  FADD R14, R8, 9.9999997473787516356e-06 ;  /* 0x3727c5ac080e7421 */ /* 0x004fe40000000000 */
[----:B------:R-:W2:Y:S02]  /*0260*/  LDC.64 R8, c[0x0][0x238] ;  /* 0x00008e00ff087b82 */ /* 0x000ea40000000a00 */
[----:B------:R-:W3:Y:S02]  /*0270*/  MUFU.SQRT R15, R14 ;  /* 0x0000000e000f7308 */ /* 0x000ee40000002000 */
[C---:B---3--:R-:W-:Y:S02]  /*0280*/  FSETP.GT.AND P0, PT, R15.reuse, 8.50705917302346158658e+37, PT ;  /* 0x7e8000000f00780b */ /* 0x048fe40003f04000 */
[----:B------:R-:W-:-:S11]  /*0290*/  FSETP.GEU.AND P1, PT, R15, 1.175494350822287508e-38, PT ;  /* 0x008000000f00780b */ /* 0x000fd60003f2e000 */
[----:B------:R-:W-:-:S04]  /*02a0*/  @P0 FMUL R15, R15, 0.25 ;  /* 0x3e8000000f0f0820 */ /* 0x000fc80000400000 */
[----:B------:R-:W-:-:S06]  /*02b0*/  @!P1 FMUL R15, R15, 16777216 ;  /* 0x4b8000000f0f9820 */ /* 0x000fcc0000400000 */
[----:B------:R-:W3:Y:S01]  /*02c0*/  MUFU.RCP R15, R15 ;  /* 0x0000000f000f7308 */ /* 0x000ee20000001000 */
[----:B------:R-:W-:Y:S01]  /*02d0*/  FSEL R16, R16, 1, P0 ;  /* 0x3f80000010107808 */ /* 0x000fe20000000000 */
[----:B-----5:R-:W-:-:S04]  /*02e0*/  FADD R2, R2, -R6 ;  /* 0x8000000602027221 */ /* 0x020fc80000000000 */
[----:B------:R-:W-:Y:S01]  /*02f0*/  @!P1 FMUL R16, R16, 16777216 ;  /* 0x4b80000010109820 */ /* 0x000fe20000400000 */
[----:B------:R-:W-:-:S03]  /*0300*/  FADD R3, R3, -R6 ;  /* 0x8000000603037221 */ /* 0x000fc60000000000 */
[----:B---3--:R-:W-:-:S04]  /*0310*/  FMUL R16, R15, R16 ;  /* 0x000000100f107220 */ /* 0x008fc80000400000 */
[-C--:B------:R-:W-:Y:S01]  /*0320*/  FMUL R2, R2, R16.reuse ;  /* 0x0000001002027220 */ /* 0x080fe20000400000 */
[----:B------:R-:W-:-:S03]  /*0330*/  FMUL R3, R3, R16 ;  /* 0x0000001003037220 */ /* 0x000fc60000400000 */
[C-C-:B----4-:R-:W-:Y:S01]  /*0340*/  FFMA R2, R7.reuse, R2, R12.reuse ;  /* 0x0000000207027223 */ /* 0x150fe2000000000c */
[----:B------:R-:W-:Y:S01]  /*0350*/  FFMA R3, R7, R3, R12 ;  /* 0x0000000307037223 */ /* 0x000fe2000000000c */
[----:B------:R-:W-:-:S03]  /*0360*/  IADD3 R7, R10, R11, RZ ;  /* 0x0000000b0a077210 */ /* 0x000fc60007ffe0ff */
[C---:B------:R-:W-:Y:S02]  /*0370*/  FSETP.GEU.AND P0, PT, R2.reuse, RZ, PT ;  /* 0x000000ff0200720b */ /* 0x040fe40003f0e000 */
[----:B------:R-:W-:Y:S01]  /*0380*/  FSETP.GEU.AND P1, PT, R3, RZ, PT ;  /* 0x000000ff0300720b */ /* 0x000fe20003f2e000 */
[----:B--2---:R-:W-:Y:S01]  /*0390*/  IMAD.WIDE R8, R11, 0x4, R8 ;  /* 0x000000040b087825 */ /* 0x004fe200078e0208 */
[----:B------:R-:W-:Y:S02]  /*03a0*/  FSEL R2, R2, RZ, P0 ;  /* 0x000000ff02027208 */ /* 0x000fe40000000000 */
[----:B------:R-:W-:Y:S01]  /*03b0*/  FSEL R3, R3, RZ, P1 ;  /* 0x000000ff03037208 */ /* 0x000fe20000800000 */
[----:B-1----:R-:W-:-:S04]  /*03c0*/  IMAD.WIDE R4, R7, 0x4, R4 ;  /* 0x0000000407047825 */ /* 0x002fc800078e0204 */
[----:B------:R-:W-:Y:S04]  /*03d0*/  STG.E.64 desc[UR4][R8.64], R2 ;  /* 0x0000000208007986 */ /* 0x000fe8000c101b04 */
[----:B------:R-:W-:Y:S01]  /*03e0*/  STG.E.64 desc[UR4][R4.64], R2 ;  /* 0x0000000204007986 */ /* 0x000fe2000c101b04 */
[----:B------:R-:W-:Y:S05]  /*03f0*/  EXIT ;  /* 0x000000000000794d */ /* 0x000fea0003800000 */
.L_x_0:
[----:B------:R-:W-:-:S00]  /*0400*/  BRA `(.L_x_0) ;  /* 0xfffffffc00fc7947 */ /* 0x000fc0000383ffff */
[----:B------:R-:W-:-:S00]  /*0410*/  NOP ;  /* 0x0000000000007918 */ /* 0x000fc00000000000 */
        /* <DEDUP_REMOVED lines=14> */
.L_x_1:


//--------------------- .nv.global.init           --------------------------
	.section	.nv.global.init,"aw",@progbits
.nv.global.init:
	.type		_$_str,@object
	.size		_$_str,(_$_str_$_2 - _$_str)
_$_str:
        /*0000*/ 	.byte	0x5f, 0x5f, 0x43, 0x55, 0x44, 0x41, 0x5f, 0x46, 0x54, 0x5a, 0x00
	.type		_$_str_$_2,@object
	.size		_$_str_$_2,(.L_1 - _$_str_$_2)
_$_str_$_2:
        /*000b*/ 	.byte	0x5f, 0x5f, 0x43, 0x55, 0x44, 0x41, 0x5f, 0x50, 0x52, 0x45, 0x43, 0x5f, 0x53, 0x51, 0x52, 0x54
        /*001b*/ 	.byte	0x00
.L_1:


//--------------------- .nv.constant0.triton_poi_fused__native_batch_norm_legit_no_training_cat_relu_22 --------------------------
	.section	.nv.constant0.triton_poi_fused__native_batch_norm_legit_no_training_cat_relu_22,"a",@progbits
	.sectionflags	@""
	.align	4
.nv.constant0.triton_poi_fused__native_batch_norm_legit_no_training_cat_relu_22:
	.zero		588
